	.headerflags	@"EF_CUDA_TEXMODE_UNIFIED EF_CUDA_64BIT_ADDRESS EF_CUDA_ACCELERATORS EF_CUDA_SM90 EF_CUDA_VIRTUAL_SM(EF_CUDA_SM90)"
	.elftype	@"ET_EXEC"


//--------------------- .nv.info                  --------------------------
	.section	.nv.info,"",@"SHT_CUDA_INFO"
	.align	4


	//----- nvinfo : EIATTR_REGCOUNT
	.align		4
        /*0000*/ 	.byte	0x04, 0x2f
        /*0002*/ 	.short	(.L_1 - .L_0)
	.align		4
.L_0:
        /*0004*/ 	.word	index@(triton_poi_fused_cat_3)
        /*0008*/ 	.word	0x0000000e


	//----- nvinfo : EIATTR_MIN_STACK_SIZE
	.align		4
.L_1:
        /*000c*/ 	.byte	0x04, 0x12
        /*000e*/ 	.short	(.L_3 - .L_2)
	.align		4
.L_2:
        /*0010*/ 	.word	index@(triton_poi_fused_cat_3)
        /*0014*/ 	.word	0x00000000


	//----- nvinfo : EIATTR_FRAME_SIZE
	.align		4
.L_3:
        /*0018*/ 	.byte	0x04, 0x11
        /*001a*/ 	.short	(.L_5 - .L_4)
	.align		4
.L_4:
        /*001c*/ 	.word	index@(triton_poi_fused_cat_3)
        /*0020*/ 	.word	0x00000000


	//----- nvinfo : EIATTR_MIN_STACK_SIZE
	.align		4
.L_5:
        /*0024*/ 	.byte	0x04, 0x12
        /*0026*/ 	.short	(.L_7 - .L_6)
	.align		4
.L_6:
        /*0028*/ 	.word	index@(triton_poi_fused_cat_3)
        /*002c*/ 	.word	0x00000000
.L_7:


//--------------------- .nv.info.triton_poi_fused_cat_3 --------------------------
	.section	.nv.info.triton_poi_fused_cat_3,"",@"SHT_CUDA_INFO"
	.sectionflags	@""
	.align	4


	//----- nvinfo : EIATTR_CUDA_API_VERSION
	.align		4
        /*0000*/ 	.byte	0x04, 0x37
        /*0002*/ 	.short	(.L_9 - .L_8)
.L_8:
        /*0004*/ 	.word	0x0000007c


	//----- nvinfo : EIATTR_KPARAM_INFO
	.align		4
.L_9:
        /*0008*/ 	.byte	0x04, 0x17
        /*000a*/ 	.short	(.L_11 - .L_10)
.L_10:
        /*000c*/ 	.word	0x00000000
        /*0010*/ 	.short	0x0003
        /*0012*/ 	.short	0x0018
        /*0014*/ 	.byte	0x00, 0xf0, 0x11, 0x00


	//----- nvinfo : EIATTR_KPARAM_INFO
	.align		4
.L_11:
        /*0018*/ 	.byte	0x04, 0x17
        /*001a*/ 	.short	(.L_13 - .L_12)
.L_12:
        /*001c*/ 	.word	0x00000000
        /*0020*/ 	.short	0x0002
        /*0022*/ 	.short	0x0010
        /*0024*/ 	.byte	0x00, 0xf4, 0x21, 0x00


	//----- nvinfo : EIATTR_KPARAM_INFO
	.align		4
.L_13:
        /*0028*/ 	.byte	0x04, 0x17
        /*002a*/ 	.short	(.L_15 - .L_14)
.L_14:
        /*002c*/ 	.word	0x00000000
        /*0030*/ 	.short	0x0001
        /*0032*/ 	.short	0x0008
        /*0034*/ 	.byte	0x00, 0xf4, 0x21, 0x00


	//----- nvinfo : EIATTR_KPARAM_INFO
	.align		4
.L_15:
        /*0038*/ 	.byte	0x04, 0x17
        /*003a*/ 	.short	(.L_17 - .L_16)
.L_16:
        /*003c*/ 	.word	0x00000000
        /*0040*/ 	.short	0x0000
        /*0042*/ 	.short	0x0000
        /*0044*/ 	.byte	0x00, 0xf4, 0x21, 0x00


	//----- nvinfo : EIATTR_SPARSE_MMA_MASK
	.align		4
.L_17:
        /*0048*/ 	.byte	0x03, 0x50
        /*004a*/ 	.short	0x0000


	//----- nvinfo : EIATTR_MAXREG_COUNT
	.align		4
        /*004c*/ 	.byte	0x03, 0x1b
        /*004e*/ 	.short	0x00ff


	//----- nvinfo : EIATTR_EXIT_INSTR_OFFSETS
	.align		4
        /*0050*/ 	.byte	0x04, 0x1c
        /*0052*/ 	.short	(.L_19 - .L_18)


	//   ....[0]....
.L_18:
        /*0054*/ 	.word	0x00000310


	//   ....[1]....
        /*0058*/ 	.word	0x00000330


	//----- nvinfo : EIATTR_REQNTID
	.align		4
.L_19:
        /*005c*/ 	.byte	0x04, 0x10
        /*005e*/ 	.short	(.L_21 - .L_20)
.L_20:
        /*0060*/ 	.word	0x00000080
        /*0064*/ 	.word	0x00000001
        /*0068*/ 	.word	0x00000001


	//----- nvinfo : EIATTR_CBANK_PARAM_SIZE
	.align		4
.L_21:
        /*006c*/ 	.byte	0x03, 0x19
        /*006e*/ 	.short	0x001c


	//----- nvinfo : EIATTR_PARAM_CBANK
	.align		4
        /*0070*/ 	.byte	0x04, 0x0a
        /*0072*/ 	.short	(.L_23 - .L_22)
	.align		4
.L_22:
        /*0074*/ 	.word	index@(.nv.constant0.triton_poi_fused_cat_3)
        /*0078*/ 	.short	0x0210
        /*007a*/ 	.short	0x001c


	//----- nvinfo : EIATTR_SW_WAR
	.align		4
.L_23:
        /*007c*/ 	.byte	0x04, 0x36
        /*007e*/ 	.short	(.L_25 - .L_24)
.L_24:
        /*0080*/ 	.word	0x00000008
.L_25:


//--------------------- .nv.callgraph             --------------------------
	.section	.nv.callgraph,"",@"SHT_CUDA_CALLGRAPH"
	.align	4
	.sectionentsize	8
	.align		4
        /*0000*/ 	.word	0x00000000
	.align		4
        /*0004*/ 	.word	0xffffffff
	.align		4
        /*0008*/ 	.word	0x00000000
	.align		4
        /*000c*/ 	.word	0xfffffffe
	.align		4
        /*0010*/ 	.word	0x00000000
	.align		4
        /*0014*/ 	.word	0xfffffffd
	.align		4
        /*0018*/ 	.word	0x00000000
	.align		4
        /*001c*/ 	.word	0xfffffffc


//--------------------- .text.triton_poi_fused_cat_3 --------------------------
	.section	.text.triton_poi_fused_cat_3,"ax",@progbits
	.align	128
        .global         triton_poi_fused_cat_3
        .type           triton_poi_fused_cat_3,@function
        .size           triton_poi_fused_cat_3,(.L_x_1 - triton_poi_fused_cat_3)
        .other          triton_poi_fused_cat_3,@"STO_CUDA_ENTRY STV_DEFAULT"
triton_poi_fused_cat_3:
.text.triton_poi_fused_cat_3:
[----:B------:R-:W0:Y:S02]  /*0000*/  LDC R1, c[0x0][0x28] ;  /* 0x00000a00ff017b82 */ /* 0x000e240000000800 */
[----:B------:R-:W1:Y:S01]  /*0010*/  S2R R0, SR_TID.X ;  /* 0x0000000000007919 */ /* 0x000e620000002100 */
[----:B------:R-:W2:Y:S01]  /*0020*/  LDC.64 R4, c[0x0][0x210] ;  /* 0x00008400ff047b82 */ /* 0x000ea20000000a00 */
[----:B------:R-:W-:Y:S01]  /*0030*/  ULDC.64 UR4, c[0x0][0x208] ;  /* 0x0000820000047ab9 */ /* 0x000fe20000000a00 */
[----:B------:R-:W-:Y:S01]  /*0040*/  ULDC.64 UR6, c[0x0][0x218] ;  /* 0x0000860000067ab9 */ /* 0x000fe20000000a00 */
[----:B------:R-:W3:Y:S01]  /*0050*/  S2R R3, SR_CTAID.X ;  /* 0x0000000000037919 */ /* 0x000ee20000002500 */
[----:B-1----:R-:W-:-:S05]  /*0060*/  IMAD.SHL.U32 R0, R0, 0x2, RZ ;  /* 0x0000000200007824 */ /* 0x002fca00078e00ff */
[----:B------:R-:W-:-:S05]  /*0070*/  LOP3.LUT R0, R0, 0xfe, RZ, 0xc0, !PT ;  /* 0x000000fe00007812 */ /* 0x000fca00078ec0ff */
[----:B---3--:R-:W-:-:S05]  /*0080*/  IMAD R0, R3, 0x100, R0 ;  /* 0x0000010003007824 */ /* 0x008fca00078e0200 */
[----:B------:R-:W-:-:S04]  /*0090*/  SHF.R.S32.HI R3, RZ, 0x1f, R0 ;  /* 0x0000001fff037819 */ /* 0x000fc80000011400 */
[CC--:B------:R-:W-:Y:S02]  /*00a0*/  LEA.HI R6, R3.reuse, R0.reuse, RZ, 0x4 ;  /* 0x0000000003067211 */ /* 0x0c0fe400078f20ff */
[----:B------:R-:W-:Y:S02]  /*00b0*/  LEA.HI R3, R3, R0, RZ, 0x6 ;  /* 0x0000000003037211 */ /* 0x000fe400078f30ff */
[----:B------:R-:W-:Y:S02]  /*00c0*/  SHF.R.S32.HI R2, RZ, 0x4, R6 ;  /* 0x00000004ff027819 */ /* 0x000fe40000011406 */
[----:B------:R-:W-:Y:S02]  /*00d0*/  LOP3.LUT R9, R6, 0xfffffff0, RZ, 0xc0, !PT ;  /* 0xfffffff006097812 */ /* 0x000fe400078ec0ff */
[----:B------:R-:W-:-:S03]  /*00e0*/  LEA.HI R7, R2, R2, RZ, 0x2 ;  /* 0x0000000202077211 */ /* 0x000fc600078f10ff */
[----:B------:R-:W-:Y:S01]  /*00f0*/  IMAD.IADD R9, R0, 0x1, -R9 ;  /* 0x0000000100097824 */ /* 0x000fe200078e0a09 */
[----:B------:R-:W-:-:S05]  /*0100*/  LOP3.LUT R7, R7, 0xfffffffc, RZ, 0xc0, !PT ;  /* 0xfffffffc07077812 */ /* 0x000fca00078ec0ff */
[----:B------:R-:W-:Y:S01]  /*0110*/  IMAD.IADD R7, R2, 0x1, -R7 ;  /* 0x0000000102077824 */ /* 0x000fe200078e0a07 */
[----:B------:R-:W-:Y:S02]  /*0120*/  SHF.R.S32.HI R2, RZ, 0x6, R3 ;  /* 0x00000006ff027819 */ /* 0x000fe40000011403 */
[----:B------:R-:W-:Y:S01]  /*0130*/  LOP3.LUT R3, R3, 0xffffffc0, RZ, 0xc0, !PT ;  /* 0xffffffc003037812 */ /* 0x000fe200078ec0ff */
[C---:B------:R-:W-:Y:S01]  /*0140*/  IMAD.SHL.U32 R6, R7.reuse, 0x10, RZ ;  /* 0x0000001007067824 */ /* 0x040fe200078e00ff */
[----:B------:R-:W-:Y:S01]  /*0150*/  ISETP.GE.AND P1, PT, R7, 0x2, PT ;  /* 0x000000020700780c */ /* 0x000fe20003f26270 */
[----:B------:R-:W-:-:S03]  /*0160*/  IMAD.SHL.U32 R8, R2, 0x20, RZ ;  /* 0x0000002002087824 */ /* 0x000fc600078e00ff */
[----:B------:R-:W-:Y:S02]  /*0170*/  ISETP.LT.AND P3, PT, R0, 0x100, !P1 ;  /* 0x000001000000780c */ /* 0x000fe40004f61270 */
[----:B------:R-:W-:-:S05]  /*0180*/  IADD3 R3, R8, R0, -R3 ;  /* 0x0000000008037210 */ /* 0x000fca0007ffe803 */
[----:B--2---:R-:W-:Y:S01]  /*0190*/  IMAD.WIDE R4, R3, 0x4, R4 ;  /* 0x0000000403047825 */ /* 0x004fe200078e0204 */
[----:B------:R-:W-:Y:S02]  /*01a0*/  CS2R R2, SRZ ;  /* 0x0000000000027805 */ /* 0x000fe4000001ff00 */
[----:B------:R-:W-:Y:S02]  /*01b0*/  ISETP.GE.AND P0, PT, R0, 0x100, PT ;  /* 0x000001000000780c */ /* 0x000fe40003f06270 */
[--C-:B------:R-:W-:Y:S02]  /*01c0*/  SHF.R.S32.HI R11, RZ, 0x1f, R8.reuse ;  /* 0x0000001fff0b7819 */ /* 0x100fe40000011408 */
[----:B------:R1:W2:Y:S01]  /*01d0*/  @P3 LDG.E.64 R2, desc[UR4][R4.64] ;  /* 0x0000000404023981 */ /* 0x0002a2000c1e1b00 */
[----:B------:R-:W-:Y:S02]  /*01e0*/  IADD3 R8, P4, P5, R6, R9, R8 ;  /* 0x0000000906087210 */ /* 0x000fe40007d9e008 */
[----:B------:R-:W-:-:S02]  /*01f0*/  SHF.R.S32.HI R9, RZ, 0x1f, R9 ;  /* 0x0000001fff097819 */ /* 0x000fc40000011409 */
[----:B------:R-:W-:Y:S02]  /*0200*/  SHF.R.S32.HI R6, RZ, 0x1f, R6 ;  /* 0x0000001fff067819 */ /* 0x000fe40000011406 */
[----:B------:R-:W-:Y:S02]  /*0210*/  ISETP.GT.AND P2, PT, R7, 0x1, !P0 ;  /* 0x000000010700780c */ /* 0x000fe40004744270 */
[----:B------:R-:W-:Y:S02]  /*0220*/  IADD3.X R9, R6, R9, R11, P4, P5 ;  /* 0x0000000906097210 */ /* 0x000fe400027ea40b */
[----:B------:R-:W-:Y:S02]  /*0230*/  CS2R R10, SRZ ;  /* 0x00000000000a7805 */ /* 0x000fe4000001ff00 */
[C---:B------:R-:W-:Y:S01]  /*0240*/  LEA R6, P4, R8.reuse, UR6, 0x2 ;  /* 0x0000000608067c11 */ /* 0x040fe2000f8810ff */
[----:B-1----:R-:W1:Y:S03]  /*0250*/  LDC.64 R4, c[0x0][0x220] ;  /* 0x00008800ff047b82 */ /* 0x002e660000000a00 */
[----:B------:R-:W-:-:S05]  /*0260*/  LEA.HI.X R7, R8, UR7, R9, 0x2, P4 ;  /* 0x0000000708077c11 */ /* 0x000fca000a0f1409 */
[----:B------:R-:W3:Y:S01]  /*0270*/  @P2 LDG.E.64 R10, desc[UR4][R6.64+-0x80] ;  /* 0xffff8004060a2981 */ /* 0x000ee2000c1e1b00 */
[----:B--2---:R-:W-:Y:S02]  /*0280*/  SEL R8, R2, RZ, P3 ;  /* 0x000000ff02087207 */ /* 0x004fe40001800000 */
[----:B------:R-:W-:Y:S01]  /*0290*/  SEL R9, R3, RZ, P3 ;  /* 0x000000ff03097207 */ /* 0x000fe20001800000 */
[----:B-1----:R-:W-:Y:S01]  /*02a0*/  IMAD.WIDE R2, R0, 0x4, R4 ;  /* 0x0000000400027825 */ /* 0x002fe200078e0204 */
[----:B------:R-:W-:Y:S02]  /*02b0*/  FSETP.GT.AND P3, PT, R8, RZ, PT ;  /* 0x000000ff0800720b */ /* 0x000fe40003f64000 */
[----:B------:R-:W-:-:S11]  /*02c0*/  FSETP.GT.AND P4, PT, R9, RZ, PT ;  /* 0x000000ff0900720b */ /* 0x000fd60003f84000 */
[----:B------:R-:W-:Y:S02]  /*02d0*/  @!P3 FMUL R8, R8, 0.10000000149011611938 ;  /* 0x3dcccccd0808b820 */ /* 0x000fe40000400000 */
[----:B------:R-:W-:Y:S01]  /*02e0*/  @!P4 FMUL R9, R9, 0.10000000149011611938 ;  /* 0x3dcccccd0909c820 */ /* 0x000fe20000400000 */
[----:B---3--:R-:W-:Y:S02]  /*02f0*/  @P1 SEL R8, R10, RZ, P2 ;  /* 0x000000ff0a081207 */ /* 0x008fe40001000000 */
[----:B------:R-:W-:Y:S01]  /*0300*/  @P1 SEL R9, R11, RZ, P2 ;  /* 0x000000ff0b091207 */ /* 0x000fe20001000000 */
[----:B------:R-:W-:Y:S06]  /*0310*/  @P0 EXIT ;  /* 0x000000000000094d */ /* 0x000fec0003800000 */
[----:B------:R-:W-:Y:S01]  /*0320*/  STG.E.64 desc[UR4][R2.64], R8 ;  /* 0x0000000802007986 */ /* 0x000fe2000c101b04 */
[----:B------:R-:W-:Y:S05]  /*0330*/  EXIT ;  /* 0x000000000000794d */ /* 0x000fea0003800000 */
.L_x_0:
[----:B------:R-:W-:-:S00]  /*0340*/  BRA `(.L_x_0) ;  /* 0xfffffffc00fc7947 */ /* 0x000fc0000383ffff */
[----:B------:R-:W-:-:S00]  /*0350*/  NOP ;  /* 0x0000000000007918 */ /* 0x000fc00000000000 */
        /* <DEDUP_REMOVED lines=10> */
.L_x_1:


//--------------------- .nv.constant0.triton_poi_fused_cat_3 --------------------------
	.section	.nv.constant0.triton_poi_fused_cat_3,"a",@progbits
	.sectionflags	@""
	.align	4
.nv.constant0.triton_poi_fused_cat_3:
	.zero		556
